	.headerflags	@"EF_CUDA_TEXMODE_UNIFIED EF_CUDA_64BIT_ADDRESS EF_CUDA_ACCELERATORS EF_CUDA_SM90 EF_CUDA_VIRTUAL_SM(EF_CUDA_SM90)"
	.elftype	@"ET_EXEC"


//--------------------- .nv.info                  --------------------------
	.section	.nv.info,"",@"SHT_CUDA_INFO"
	.align	4


	//----- nvinfo : EIATTR_REGCOUNT
	.align		4
        /*0000*/ 	.byte	0x04, 0x2f
        /*0002*/ 	.short	(.L_3 - .L_2)
	.align		4
.L_2:
        /*0004*/ 	.word	index@(triton_poi_fused_div_pow_sum_0)
        /*0008*/ 	.word	0x0000001a


	//----- nvinfo : EIATTR_MIN_STACK_SIZE
	.align		4
.L_3:
        /*000c*/ 	.byte	0x04, 0x12
        /*000e*/ 	.short	(.L_5 - .L_4)
	.align		4
.L_4:
        /*0010*/ 	.word	index@(triton_poi_fused_div_pow_sum_0)
        /*0014*/ 	.word	0x00000000


	//----- nvinfo : EIATTR_FRAME_SIZE
	.align		4
.L_5:
        /*0018*/ 	.byte	0x04, 0x11
        /*001a*/ 	.short	(.L_7 - .L_6)
	.align		4
.L_6:
        /*001c*/ 	.word	index@(triton_poi_fused_div_pow_sum_0)
        /*0020*/ 	.word	0x00000000


	//----- nvinfo : EIATTR_MIN_STACK_SIZE
	.align		4
.L_7:
        /*0024*/ 	.byte	0x04, 0x12
        /*0026*/ 	.short	(.L_9 - .L_8)
	.align		4
.L_8:
        /*0028*/ 	.word	index@(triton_poi_fused_div_pow_sum_0)
        /*002c*/ 	.word	0x00000000
.L_9:


//--------------------- .nv.info.triton_poi_fused_div_pow_sum_0 --------------------------
	.section	.nv.info.triton_poi_fused_div_pow_sum_0,"",@"SHT_CUDA_INFO"
	.sectionflags	@""
	.align	4


	//----- nvinfo : EIATTR_CUDA_API_VERSION
	.align		4
        /*0000*/ 	.byte	0x04, 0x37
        /*0002*/ 	.short	(.L_11 - .L_10)
.L_10:
        /*0004*/ 	.word	0x0000007c


	//----- nvinfo : EIATTR_KPARAM_INFO
	.align		4
.L_11:
        /*0008*/ 	.byte	0x04, 0x17
        /*000a*/ 	.short	(.L_13 - .L_12)
.L_12:
        /*000c*/ 	.word	0x00000000
        /*0010*/ 	.short	0x0002
        /*0012*/ 	.short	0x0010
        /*0014*/ 	.byte	0x00, 0xf0, 0x11, 0x00


	//----- nvinfo : EIATTR_KPARAM_INFO
	.align		4
.L_13:
        /*0018*/ 	.byte	0x04, 0x17
        /*001a*/ 	.short	(.L_15 - .L_14)
.L_14:
        /*001c*/ 	.word	0x00000000
        /*0020*/ 	.short	0x0001
        /*0022*/ 	.short	0x0008
        /*0024*/ 	.byte	0x00, 0xf4, 0x21, 0x00


	//----- nvinfo : EIATTR_KPARAM_INFO
	.align		4
.L_15:
        /*0028*/ 	.byte	0x04, 0x17
        /*002a*/ 	.short	(.L_17 - .L_16)
.L_16:
        /*002c*/ 	.word	0x00000000
        /*0030*/ 	.short	0x0000
        /*0032*/ 	.short	0x0000
        /*0034*/ 	.byte	0x00, 0xf4, 0x21, 0x00


	//----- nvinfo : EIATTR_SPARSE_MMA_MASK
	.align		4
.L_17:
        /*0038*/ 	.byte	0x03, 0x50
        /*003a*/ 	.short	0x0000


	//----- nvinfo : EIATTR_MAXREG_COUNT
	.align		4
        /*003c*/ 	.byte	0x03, 0x1b
        /*003e*/ 	.short	0x00ff


	//----- nvinfo : EIATTR_EXIT_INSTR_OFFSETS
	.align		4
        /*0040*/ 	.byte	0x04, 0x1c
        /*0042*/ 	.short	(.L_19 - .L_18)


	//   ....[0]....
.L_18:
        /*0044*/ 	.word	0x000003e0


	//   ....[1]....
        /*0048*/ 	.word	0x00000400


	//----- nvinfo : EIATTR_REQNTID
	.align		4
.L_19:
        /*004c*/ 	.byte	0x04, 0x10
        /*004e*/ 	.short	(.L_21 - .L_20)
.L_20:
        /*0050*/ 	.word	0x00000080
        /*0054*/ 	.word	0x00000001
        /*0058*/ 	.word	0x00000001


	//----- nvinfo : EIATTR_CBANK_PARAM_SIZE
	.align		4
.L_21:
        /*005c*/ 	.byte	0x03, 0x19
        /*005e*/ 	.short	0x0014


	//----- nvinfo : EIATTR_PARAM_CBANK
	.align		4
        /*0060*/ 	.byte	0x04, 0x0a
        /*0062*/ 	.short	(.L_23 - .L_22)
	.align		4
.L_22:
        /*0064*/ 	.word	index@(.nv.constant0.triton_poi_fused_div_pow_sum_0)
        /*0068*/ 	.short	0x0210
        /*006a*/ 	.short	0x0014


	//----- nvinfo : EIATTR_SW_WAR
	.align		4
.L_23:
        /*006c*/ 	.byte	0x04, 0x36
        /*006e*/ 	.short	(.L_25 - .L_24)
.L_24:
        /*0070*/ 	.word	0x00000008
.L_25:


//--------------------- .nv.callgraph             --------------------------
	.section	.nv.callgraph,"",@"SHT_CUDA_CALLGRAPH"
	.align	4
	.sectionentsize	8
	.align		4
        /*0000*/ 	.word	0x00000000
	.align		4
        /*0004*/ 	.word	0xffffffff
	.align		4
        /*0008*/ 	.word	0x00000000
	.align		4
        /*000c*/ 	.word	0xfffffffe
	.align		4
        /*0010*/ 	.word	0x00000000
	.align		4
        /*0014*/ 	.word	0xfffffffd
	.align		4
        /*0018*/ 	.word	0x00000000
	.align		4
        /*001c*/ 	.word	0xfffffffc


//--------------------- .nv.constant4             --------------------------
	.section	.nv.constant4,"a",@progbits
	.align	8
	.align		8
.nv.constant4:
        /*0000*/ 	.dword	_$_str
	.align		8
        /*0008*/ 	.dword	_$_str_$_2


//--------------------- .text.triton_poi_fused_div_pow_sum_0 --------------------------
	.section	.text.triton_poi_fused_div_pow_sum_0,"ax",@progbits
	.align	128
        .global         triton_poi_fused_div_pow_sum_0
        .type           triton_poi_fused_div_pow_sum_0,@function
        .size           triton_poi_fused_div_pow_sum_0,(.L_x_1 - triton_poi_fused_div_pow_sum_0)
        .other          triton_poi_fused_div_pow_sum_0,@"STO_CUDA_ENTRY STV_DEFAULT"
triton_poi_fused_div_pow_sum_0:
.text.triton_poi_fused_div_pow_sum_0:
[----:B------:R-:W0:Y:S02]  /*0000*/  LDC R1, c[0x0][0x28] ;  /* 0x00000a00ff017b82 */ /* 0x000e240000000800 */
[----:B------:R-:W1:Y:S01]  /*0010*/  S2R R0, SR_TID.X ;  /* 0x0000000000007919 */ /* 0x000e620000002100 */
[----:B------:R-:W2:Y:S01]  /*0020*/  LDC.64 R2, c[0x0][0x210] ;  /* 0x00008400ff027b82 */ /* 0x000ea20000000a00 */
[----:B------:R-:W-:Y:S01]  /*0030*/  CS2R R6, SRZ ;  /* 0x0000000000067805 */ /* 0x000fe2000001ff00 */
[----:B------:R-:W-:Y:S01]  /*0040*/  ULDC.64 UR4, c[0x0][0x208] ;  /* 0x0000820000047ab9 */ /* 0x000fe20000000a00 */
[----:B------:R-:W3:Y:S01]  /*0050*/  S2R R5, SR_CTAID.X ;  /* 0x0000000000057919 */ /* 0x000ee20000002500 */
[----:B------:R-:W-:Y:S02]  /*0060*/  CS2R R8, SRZ ;  /* 0x0000000000087805 */ /* 0x000fe4000001ff00 */
[----:B-1----:R-:W-:Y:S02]  /*0070*/  SHF.L.U32 R0, R0, 0x1, RZ ;  /* 0x0000000100007819 */ /* 0x002fe400000006ff */
[----:B---3--:R-:W-:Y:S02]  /*0080*/  SHF.R.S32.HI R4, RZ, 0x17, R5 ;  /* 0x00000017ff047819 */ /* 0x008fe40000011405 */
[----:B------:R-:W-:-:S02]  /*0090*/  LOP3.LUT R0, R0, 0xfe, RZ, 0xc0, !PT ;  /* 0x000000fe00007812 */ /* 0x000fc400078ec0ff */
[----:B------:R-:W-:Y:S02]  /*00a0*/  SGXT R4, R4, 0x1 ;  /* 0x000000010404781a */ /* 0x000fe40000000200 */
[----:B------:R-:W-:-:S04]  /*00b0*/  LEA R5, R5, R0, 0x8 ;  /* 0x0000000005057211 */ /* 0x000fc800078e40ff */
[CC--:B------:R-:W-:Y:S02]  /*00c0*/  LEA.HI R0, R4.reuse, R5.reuse, RZ, 0x4 ;  /* 0x0000000504007211 */ /* 0x0c0fe400078f20ff */
[-C--:B------:R-:W-:Y:S02]  /*00d0*/  LEA.HI R4, R4, R5.reuse, RZ, 0x6 ;  /* 0x0000000504047211 */ /* 0x080fe400078f30ff */
[----:B------:R-:W-:Y:S02]  /*00e0*/  LOP3.LUT R0, R0, 0xfffffff0, RZ, 0xc0, !PT ;  /* 0xfffffff000007812 */ /* 0x000fe400078ec0ff */
[----:B------:R-:W-:Y:S02]  /*00f0*/  LOP3.LUT R4, R4, 0xffffffc0, RZ, 0xc0, !PT ;  /* 0xffffffc004047812 */ /* 0x000fe400078ec0ff */
[----:B------:R-:W-:Y:S02]  /*0100*/  ISETP.GE.AND P4, PT, R5, 0x100, PT ;  /* 0x000001000500780c */ /* 0x000fe40003f86270 */
[----:B------:R-:W-:-:S04]  /*0110*/  IADD3 R13, R4, R5, -R0 ;  /* 0x00000005040d7210 */ /* 0x000fc80007ffe800 */
[----:B------:R-:W-:Y:S01]  /*0120*/  IADD3 R15, R13, 0x10, RZ ;  /* 0x000000100d0f7810 */ /* 0x000fe20007ffe0ff */
[----:B--2---:R-:W-:Y:S01]  /*0130*/  IMAD.WIDE R16, R13, 0x4, R2 ;  /* 0x000000040d107825 */ /* 0x004fe200078e0202 */
[----:B------:R-:W-:-:S03]  /*0140*/  IADD3 R19, R13, 0x20, RZ ;  /* 0x000000200d137810 */ /* 0x000fc60007ffe0ff */
[--C-:B------:R-:W-:Y:S01]  /*0150*/  IMAD.WIDE R14, R15, 0x4, R2.reuse ;  /* 0x000000040f0e7825 */ /* 0x100fe200078e0202 */
[----:B------:R-:W-:Y:S02]  /*0160*/  CS2R R10, SRZ ;  /* 0x00000000000a7805 */ /* 0x000fe4000001ff00 */
[----:B------:R-:W-:Y:S01]  /*0170*/  IADD3 R21, R13, 0x30, RZ ;  /* 0x000000300d157810 */ /* 0x000fe20007ffe0ff */
[----:B------:R-:W2:Y:S01]  /*0180*/  @!P4 LDG.E.EL.64 R8, desc[UR4][R16.64] ;  /* 0x000000041008c981 */ /* 0x000ea2000c2e1b00 */
[----:B------:R-:W-:-:S03]  /*0190*/  IMAD.WIDE R18, R19, 0x4, R2 ;  /* 0x0000000413127825 */ /* 0x000fc600078e0202 */
[----:B------:R1:W3:Y:S01]  /*01a0*/  @!P4 LDG.E.EL.64 R6, desc[UR4][R14.64] ;  /* 0x000000040e06c981 */ /* 0x0002e2000c2e1b00 */
[----:B------:R-:W-:Y:S01]  /*01b0*/  CS2R R12, SRZ ;  /* 0x00000000000c7805 */ /* 0x000fe2000001ff00 */
[--C-:B------:R-:W-:Y:S02]  /*01c0*/  IMAD.WIDE R20, R21, 0x4, R2.reuse ;  /* 0x0000000415147825 */ /* 0x100fe400078e0202 */
[----:B------:R-:W4:Y:S04]  /*01d0*/  @!P4 LDG.E.EL.64 R10, desc[UR4][R18.64] ;  /* 0x00000004120ac981 */ /* 0x000f28000c2e1b00 */
[----:B------:R-:W5:Y:S01]  /*01e0*/  @!P4 LDG.E.EL.64 R12, desc[UR4][R20.64] ;  /* 0x00000004140cc981 */ /* 0x000f62000c2e1b00 */
[----:B------:R-:W-:Y:S01]  /*01f0*/  IMAD.WIDE R2, R5, 0x4, R2 ;  /* 0x0000000405027825 */ /* 0x000fe200078e0202 */
[----:B-1----:R-:W-:-:S06]  /*0200*/  CS2R R14, SRZ ;  /* 0x00000000000e7805 */ /* 0x002fcc000001ff00 */
[----:B------:R1:W5:Y:S02]  /*0210*/  @!P4 LDG.E.64 R14, desc[UR4][R2.64] ;  /* 0x00000004020ec981 */ /* 0x000364000c1e1b00 */
[----:B-1----:R-:W1:Y:S02]  /*0220*/  LDC.64 R2, c[0x0][0x218] ;  /* 0x00008600ff027b82 */ /* 0x002e640000000a00 */
[----:B-1----:R-:W-:-:S04]  /*0230*/  IMAD.WIDE R2, R5, 0x4, R2 ;  /* 0x0000000405027825 */ /* 0x002fc800078e0202 */
[----:B---3--:R-:W-:Y:S01]  /*0240*/  FMUL R0, R7, R7 ;  /* 0x0000000707007220 */ /* 0x008fe20000400000 */
[----:B------:R-:W-:-:S03]  /*0250*/  FMUL R23, R6, R6 ;  /* 0x0000000606177220 */ /* 0x000fc60000400000 */
[----:B--2---:R-:W-:Y:S01]  /*0260*/  FFMA R0, R9, R9, R0 ;  /* 0x0000000909007223 */ /* 0x004fe20000000000 */
[----:B------:R-:W-:-:S03]  /*0270*/  FFMA R23, R8, R8, R23 ;  /* 0x0000000808177223 */ /* 0x000fc60000000017 */
[----:B----4-:R-:W-:Y:S01]  /*0280*/  FFMA R0, R11, R11, R0 ;  /* 0x0000000b0b007223 */ /* 0x010fe20000000000 */
[----:B------:R-:W-:-:S03]  /*0290*/  FFMA R23, R10, R10, R23 ;  /* 0x0000000a0a177223 */ /* 0x000fc60000000017 */
[----:B-----5:R-:W-:Y:S01]  /*02a0*/  FFMA R0, R13, R13, R0 ;  /* 0x0000000d0d007223 */ /* 0x020fe20000000000 */
[----:B------:R-:W-:-:S03]  /*02b0*/  FFMA R23, R12, R12, R23 ;  /* 0x0000000c0c177223 */ /* 0x000fc60000000017 */
[----:B------:R-:W1:Y:S08]  /*02c0*/  MUFU.SQRT R6, R0 ;  /* 0x0000000000067308 */ /* 0x000e700000002000 */
[----:B------:R-:W2:Y:S01]  /*02d0*/  MUFU.SQRT R4, R23 ;  /* 0x0000001700047308 */ /* 0x000ea20000002000 */
[C---:B-1----:R-:W-:Y:S02]  /*02e0*/  FSETP.GT.AND P1, PT, R6.reuse, 8.50705917302346158658e+37, PT ;  /* 0x7e8000000600780b */ /* 0x042fe40003f24000 */
[----:B------:R-:W-:-:S02]  /*02f0*/  FSETP.GEU.AND P3, PT, R6, 1.175494350822287508e-38, PT ;  /* 0x008000000600780b */ /* 0x000fc40003f6e000 */
[C---:B--2---:R-:W-:Y:S02]  /*0300*/  FSETP.GT.AND P0, PT, R4.reuse, 8.50705917302346158658e+37, PT ;  /* 0x7e8000000400780b */ /* 0x044fe40003f04000 */
[----:B------:R-:W-:-:S07]  /*0310*/  FSETP.GEU.AND P2, PT, R4, 1.175494350822287508e-38, PT ;  /* 0x008000000400780b */ /* 0x000fce0003f4e000 */
[----:B------:R-:W-:-:S04]  /*0320*/  @P1 FMUL R6, R6, 0.25 ;  /* 0x3e80000006061820 */ /* 0x000fc80000400000 */
[----:B------:R-:W-:Y:S01]  /*0330*/  @!P3 FMUL R6, R6, 16777216 ;  /* 0x4b8000000606b820 */ /* 0x000fe20000400000 */
[----:B------:R-:W-:-:S04]  /*0340*/  @P0 FMUL R4, R4, 0.25 ;  /* 0x3e80000004040820 */ /* 0x000fc80000400000 */
[----:B------:R-:W-:Y:S01]  /*0350*/  @!P2 FMUL R4, R4, 16777216 ;  /* 0x4b8000000404a820 */ /* 0x000fe20000400000 */
[----:B------:R-:W1:Y:S01]  /*0360*/  MUFU.RCP R6, R6 ;  /* 0x0000000600067308 */ /* 0x000e620000001000 */
[----:B------:R-:W-:-:S07]  /*0370*/  @P0 FMUL R14, R14, 0.25 ;  /* 0x3e8000000e0e0820 */ /* 0x000fce0000400000 */
[----:B------:R-:W2:Y:S01]  /*0380*/  MUFU.RCP R7, R4 ;  /* 0x0000000400077308 */ /* 0x000ea20000001000 */
[----:B------:R-:W-:Y:S01]  /*0390*/  @P1 FMUL R15, R15, 0.25 ;  /* 0x3e8000000f0f1820 */ /* 0x000fe20000400000 */
[----:B------:R-:W-:-:S03]  /*03a0*/  @!P2 FMUL R14, R14, 16777216 ;  /* 0x4b8000000e0ea820 */ /* 0x000fc60000400000 */
[----:B------:R-:W-:-:S04]  /*03b0*/  @!P3 FMUL R15, R15, 16777216 ;  /* 0x4b8000000f0fb820 */ /* 0x000fc80000400000 */
[----:B-1----:R-:W-:Y:S01]  /*03c0*/  FMUL R15, R6, R15 ;  /* 0x0000000f060f7220 */ /* 0x002fe20000400000 */
[----:B--2---:R-:W-:Y:S01]  /*03d0*/  FMUL R14, R7, R14 ;  /* 0x0000000e070e7220 */ /* 0x004fe20000400000 */
[----:B------:R-:W-:Y:S06]  /*03e0*/  @P4 EXIT ;  /* 0x000000000000494d */ /* 0x000fec0003800000 */
[----:B------:R-:W-:Y:S01]  /*03f0*/  STG.E.64 desc[UR4][R2.64], R14 ;  /* 0x0000000e02007986 */ /* 0x000fe2000c101b04 */
[----:B------:R-:W-:Y:S05]  /*0400*/  EXIT ;  /* 0x000000000000794d */ /* 0x000fea0003800000 */
.L_x_0:
[----:B------:R-:W-:-:S00]  /*0410*/  BRA `(.L_x_0) ;  /* 0xfffffffc00fc7947 */ /* 0x000fc0000383ffff */
[----:B------:R-:W-:-:S00]  /*0420*/  NOP ;  /* 0x0000000000007918 */ /* 0x000fc00000000000 */
        /* <DEDUP_REMOVED lines=13> */
.L_x_1:


//--------------------- .nv.global.init           --------------------------
	.section	.nv.global.init,"aw",@progbits
.nv.global.init:
	.type		_$_str,@object
	.size		_$_str,(_$_str_$_2 - _$_str)
_$_str:
        /*0000*/ 	.byte	0x5f, 0x5f, 0x43, 0x55, 0x44, 0x41, 0x5f, 0x46, 0x54, 0x5a, 0x00
	.type		_$_str_$_2,@object
	.size		_$_str_$_2,(.L_1 - _$_str_$_2)
_$_str_$_2:
        /*000b*/ 	.byte	0x5f, 0x5f, 0x43, 0x55, 0x44, 0x41, 0x5f, 0x50, 0x52, 0x45, 0x43, 0x5f, 0x53, 0x51, 0x52, 0x54
        /*001b*/ 	.byte	0x00
.L_1:


//--------------------- .nv.constant0.triton_poi_fused_div_pow_sum_0 --------------------------
	.section	.nv.constant0.triton_poi_fused_div_pow_sum_0,"a",@progbits
	.sectionflags	@""
	.align	4
.nv.constant0.triton_poi_fused_div_pow_sum_0:
	.zero		548
